//
// Generated by NVIDIA NVVM Compiler
//
// Compiler Build ID: CL-36424714
// Cuda compilation tools, release 13.0, V13.0.88
// Based on NVVM 20.0.0
//

.version 9.0
.target sm_100
.address_size 64

	// .globl	_Z15test_atomic_addIiEvPT_S1_i

.visible .entry _Z15test_atomic_addIiEvPT_S1_i(
	.param .u64 .ptr .align 1 _Z15test_atomic_addIiEvPT_S1_i_param_0,
	.param .u64 .ptr .align 1 _Z15test_atomic_addIiEvPT_S1_i_param_1,
	.param .u32 _Z15test_atomic_addIiEvPT_S1_i_param_2
)
{
	.reg .pred 	%p<2>;
	.reg .b32 	%r<8>;
	.reg .b64 	%rd<7>;

	ld.param.u64 	%rd1, [_Z15test_atomic_addIiEvPT_S1_i_param_0];
	ld.param.u64 	%rd2, [_Z15test_atomic_addIiEvPT_S1_i_param_1];
	ld.param.u32 	%r2, [_Z15test_atomic_addIiEvPT_S1_i_param_2];
	mov.u32 	%r3, %ctaid.x;
	mov.u32 	%r4, %ntid.x;
	mov.u32 	%r5, %tid.x;
	mad.lo.s32 	%r1, %r3, %r4, %r5;
	setp.ge.s32 	%p1, %r1, %r2;
	@%p1 bra 	$L__BB0_2;
	cvta.to.global.u64 	%rd3, %rd2;
	cvta.to.global.u64 	%rd4, %rd1;
	mul.wide.s32 	%rd5, %r1, 4;
	add.s64 	%rd6, %rd3, %rd5;
	ld.global.u32 	%r6, [%rd6];
	atom.global.add.u32 	%r7, [%rd4], %r6;
$L__BB0_2:
	ret;

}


// ===== COMPILED SASS (sm_100) =====

	.target	sm_100

	.elftype	@"ET_EXEC"


//--------------------- .note.nv.tkinfo           --------------------------
	.section	.note.nv.tkinfo,"",@"SHT_NOTE"
	.sectionflags	@"SHF_NOTE_NV_TKINFO"
	.tkinfo
        /*0018*/ 	.word	0x00000002
        /*0030*/ 	.string	""
        /*0030*/ 	.string	"ptxas"
        /*0030*/ 	.string	"Cuda compilation tools, release 13.0, V13.0.88"
        /*0030*/ 	.string	"Build cuda_13.0.r13.0/compiler.36424714_0"
        /*0030*/ 	.string	"-arch sm_100 -m 64 "



//--------------------- .note.nv.cuinfo           --------------------------
	.section	.note.nv.cuinfo,"",@"SHT_NOTE"
	.sectionflags	@"SHF_NOTE_NV_CUINFO"
        /*0018*/ 	.short	0x0002
        /*001a*/ 	.short	0x0064
        /*001c*/ 	.short	0x0082
	.zero		2


//--------------------- .nv.info                  --------------------------
	.section	.nv.info,"",@"SHT_CUDA_INFO"
	.align	4


	//----- nvinfo : EIATTR_REGCOUNT
	.align		4
        /*0000*/ 	.byte	0x04, 0x2f
        /*0002*/ 	.short	(.L_1 - .L_0)
	.align		4
.L_0:
        /*0004*/ 	.word	index@(_Z15test_atomic_addIiEvPT_S1_i)
        /*0008*/ 	.word	0x0000000a


	//----- nvinfo : EIATTR_FRAME_SIZE
	.align		4
.L_1:
        /*000c*/ 	.byte	0x04, 0x11
        /*000e*/ 	.short	(.L_3 - .L_2)
	.align		4
.L_2:
        /*0010*/ 	.word	index@(_Z15test_atomic_addIiEvPT_S1_i)
        /*0014*/ 	.word	0x00000000


	//----- nvinfo : EIATTR_MIN_STACK_SIZE
	.align		4
.L_3:
        /*0018*/ 	.byte	0x04, 0x12
        /*001a*/ 	.short	(.L_5 - .L_4)
	.align		4
.L_4:
        /*001c*/ 	.word	index@(_Z15test_atomic_addIiEvPT_S1_i)
        /*0020*/ 	.word	0x00000000
.L_5:


//--------------------- .nv.compat                --------------------------
	.section	.nv.compat,"",@"SHT_CUDA_COMPAT_INFO"
	.align	4
        /*0000*/ 	.byte	0x02, 0x09, 0x00, 0x00, 0x02, 0x02, 0x01, 0x00, 0x02, 0x05, 0x05, 0x00, 0x03, 0x07, 0x01, 0x01
        /*0010*/ 	.byte	0x02, 0x03, 0x00, 0x00, 0x02, 0x06, 0x01, 0x00, 0x04, 0x0b, 0x08, 0x00, 0x09, 0x00, 0x00, 0x00
        /*0020*/ 	.byte	0x00, 0x00, 0x00, 0x00


//--------------------- .nv.info._Z15test_atomic_addIiEvPT_S1_i --------------------------
	.section	.nv.info._Z15test_atomic_addIiEvPT_S1_i,"",@"SHT_CUDA_INFO"
	.sectionflags	@""
	.align	4


	//----- nvinfo : EIATTR_CUDA_API_VERSION
	.align		4
        /*0000*/ 	.byte	0x04, 0x37
        /*0002*/ 	.short	(.L_7 - .L_6)
.L_6:
        /*0004*/ 	.word	0x00000082


	//----- nvinfo : EIATTR_KPARAM_INFO
	.align		4
.L_7:
        /*0008*/ 	.byte	0x04, 0x17
        /*000a*/ 	.short	(.L_9 - .L_8)
.L_8:
        /*000c*/ 	.word	0x00000000
        /*0010*/ 	.short	0x0002
        /*0012*/ 	.short	0x0010
        /*0014*/ 	.byte	0x00, 0xf0, 0x11, 0x00


	//----- nvinfo : EIATTR_KPARAM_INFO
	.align		4
.L_9:
        /*0018*/ 	.byte	0x04, 0x17
        /*001a*/ 	.short	(.L_11 - .L_10)
.L_10:
        /*001c*/ 	.word	0x00000000
        /*0020*/ 	.short	0x0001
        /*0022*/ 	.short	0x0008
        /*0024*/ 	.byte	0x00, 0xf5, 0x21, 0x00


	//----- nvinfo : EIATTR_KPARAM_INFO
	.align		4
.L_11:
        /*0028*/ 	.byte	0x04, 0x17
        /*002a*/ 	.short	(.L_13 - .L_12)
.L_12:
        /*002c*/ 	.word	0x00000000
        /*0030*/ 	.short	0x0000
        /*0032*/ 	.short	0x0000
        /*0034*/ 	.byte	0x00, 0xf5, 0x21, 0x00


	//----- nvinfo : EIATTR_SPARSE_MMA_MASK
	.align		4
.L_13:
        /*0038*/ 	.byte	0x03, 0x50
        /*003a*/ 	.short	0x0000


	//----- nvinfo : EIATTR_MAXREG_COUNT
	.align		4
        /*003c*/ 	.byte	0x03, 0x1b
        /*003e*/ 	.short	0x00ff


	//----- nvinfo : EIATTR_MERCURY_ISA_VERSION
	.align		4
        /*0040*/ 	.byte	0x03, 0x5f
        /*0042*/ 	.short	0x0101


	//----- nvinfo : EIATTR_INT_WARP_WIDE_INSTR_OFFSETS
	.align		4
        /*0044*/ 	.byte	0x04, 0x31
        /*0046*/ 	.short	(.L_15 - .L_14)


	//   ....[0]....
.L_14:
        /*0048*/ 	.word	0x000000d0


	//   ....[1]....
        /*004c*/ 	.word	0x00000110


	//----- nvinfo : EIATTR_VRC_CTA_INIT_COUNT
	.align		4
.L_15:
        /*0050*/ 	.byte	0x02, 0x4a
	.zero		1
	.zero		1


	//----- nvinfo : EIATTR_EXIT_INSTR_OFFSETS
	.align		4
        /*0054*/ 	.byte	0x04, 0x1c
        /*0056*/ 	.short	(.L_17 - .L_16)


	//   ....[0]....
.L_16:
        /*0058*/ 	.word	0x00000070


	//   ....[1]....
        /*005c*/ 	.word	0x00000140


	//----- nvinfo : EIATTR_CBANK_PARAM_SIZE
	.align		4
.L_17:
        /*0060*/ 	.byte	0x03, 0x19
        /*0062*/ 	.short	0x0014


	//----- nvinfo : EIATTR_PARAM_CBANK
	.align		4
        /*0064*/ 	.byte	0x04, 0x0a
        /*0066*/ 	.short	(.L_19 - .L_18)
	.align		4
.L_18:
        /*0068*/ 	.word	index@(.nv.constant0._Z15test_atomic_addIiEvPT_S1_i)
        /*006c*/ 	.short	0x0380
        /*006e*/ 	.short	0x0014


	//----- nvinfo : EIATTR_SW_WAR
	.align		4
.L_19:
        /*0070*/ 	.byte	0x04, 0x36
        /*0072*/ 	.short	(.L_21 - .L_20)
.L_20:
        /*0074*/ 	.word	0x00000008
.L_21:


//--------------------- .nv.callgraph             --------------------------
	.section	.nv.callgraph,"",@"SHT_CUDA_CALLGRAPH"
	.align	4
	.sectionentsize	8
	.align		4
        /*0000*/ 	.word	0x00000000
	.align		4
        /*0004*/ 	.word	0xffffffff
	.align		4
        /*0008*/ 	.word	0x00000000
	.align		4
        /*000c*/ 	.word	0xfffffffe
	.align		4
        /*0010*/ 	.word	0x00000000
	.align		4
        /*0014*/ 	.word	0xfffffffd
	.align		4
        /*0018*/ 	.word	0x00000000
	.align		4
        /*001c*/ 	.word	0xfffffffc


//--------------------- .text._Z15test_atomic_addIiEvPT_S1_i --------------------------
	.section	.text._Z15test_atomic_addIiEvPT_S1_i,"ax",@progbits
	.align	128
        .global         _Z15test_atomic_addIiEvPT_S1_i
        .type           _Z15test_atomic_addIiEvPT_S1_i,@function
        .size           _Z15test_atomic_addIiEvPT_S1_i,(.L_x_1 - _Z15test_atomic_addIiEvPT_S1_i)
        .other          _Z15test_atomic_addIiEvPT_S1_i,@"STO_CUDA_ENTRY STV_DEFAULT"
_Z15test_atomic_addIiEvPT_S1_i:
.text._Z15test_atomic_addIiEvPT_S1_i:
[----:B------:R-:W-:Y:S01]  /*0000*/  LDC R1, c[0x0][0x37c] ;  /* 0x0000df00ff017b82 */ /* 0x000fe20000000800 */
[----:B------:R-:W0:Y:S07]  /*0010*/  S2R R0, SR_TID.X ;  /* 0x0000000000007919 */ /* 0x000e2e0000002100 */
[----:B------:R-:W0:Y:S01]  /*0020*/  S2UR UR4, SR_CTAID.X ;  /* 0x00000000000479c3 */ /* 0x000e220000002500 */
[----:B------:R-:W1:Y:S07]  /*0030*/  LDCU UR5, c[0x0][0x390] ;  /* 0x00007200ff0577ac */ /* 0x000e6e0008000800 */
[----:B------:R-:W0:Y:S02]  /*0040*/  LDC R5, c[0x0][0x360] ;  /* 0x0000d800ff057b82 */ /* 0x000e240000000800 */
[----:B0-----:R-:W-:-:S05]  /*0050*/  IMAD R5, R5, UR4, R0 ;  /* 0x0000000405057c24 */ /* 0x001fca000f8e0200 */
[----:B-1----:R-:W-:-:S13]  /*0060*/  ISETP.GE.AND P0, PT, R5, UR5, PT ;  /* 0x0000000505007c0c */ /* 0x002fda000bf06270 */
[----:B------:R-:W-:Y:S05]  /*0070*/  @P0 EXIT ;  /* 0x000000000000094d */ /* 0x000fea0003800000 */
[----:B------:R-:W0:Y:S01]  /*0080*/  LDC.64 R2, c[0x0][0x388] ;  /* 0x0000e200ff027b82 */ /* 0x000e220000000a00 */
[----:B------:R-:W1:Y:S01]  /*0090*/  LDCU.64 UR6, c[0x0][0x358] ;  /* 0x00006b00ff0677ac */ /* 0x000e620008000a00 */
[----:B0-----:R-:W-:-:S06]  /*00a0*/  IMAD.WIDE R2, R5, 0x4, R2 ;  /* 0x0000000405027825 */ /* 0x001fcc00078e0202 */
[----:B-1----:R-:W2:Y:S01]  /*00b0*/  LDG.E R2, desc[UR6][R2.64] ;  /* 0x0000000602027981 */ /* 0x002ea2000c1e1900 */
[----:B------:R-:W0:Y:S01]  /*00c0*/  LDC.64 R4, c[0x0][0x380] ;  /* 0x0000e000ff047b82 */ /* 0x000e220000000a00 */
[----:B------:R-:W-:Y:S01]  /*00d0*/  VOTEU.ANY UR4, UPT, PT ;  /* 0x0000000000047886 */ /* 0x000fe200038e0100 */
[----:B------:R-:W1:Y:S01]  /*00e0*/  S2R R0, SR_LANEID ;  /* 0x0000000000007919 */ /* 0x000e620000000000 */
[----:B------:R-:W-:-:S06]  /*00f0*/  UFLO.U32 UR4, UR4 ;  /* 0x00000004000472bd */ /* 0x000fcc00080e0000 */
[----:B-1----:R-:W-:Y:S01]  /*0100*/  ISETP.EQ.U32.AND P0, PT, R0, UR4, PT ;  /* 0x0000000400007c0c */ /* 0x002fe2000bf02070 */
[----:B--2---:R-:W1:Y:S02]  /*0110*/  REDUX.SUM UR5, R2 ;  /* 0x00000000020573c4 */ /* 0x004e64000000c000 */
[----:B-1----:R-:W-:-:S10]  /*0120*/  MOV R7, UR5 ;  /* 0x0000000500077c02 */ /* 0x002fd40008000f00 */
[----:B0-----:R-:W-:Y:S01]  /*0130*/  @P0 REDG.E.ADD.STRONG.GPU desc[UR6][R4.64], R7 ;  /* 0x000000070400098e */ /* 0x001fe2000c12e106 */
[----:B------:R-:W-:Y:S05]  /*0140*/  EXIT ;  /* 0x000000000000794d */ /* 0x000fea0003800000 */
.L_x_0:
[----:B------:R-:W-:-:S00]  /*0150*/  BRA `(.L_x_0) ;  /* 0xfffffffc00fc7947 */ /* 0x000fc0000383ffff */
[----:B------:R-:W-:-:S00]  /*0160*/  NOP ;  /* 0x0000000000007918 */ /* 0x000fc00000000000 */
        /* <DEDUP_REMOVED lines=9> */
.L_x_1:


//--------------------- .nv.shared.reserved.0     --------------------------
	.section	.nv.shared.reserved.0,"aw",@nobits
	.weak		__nv_reservedSMEM_offset_0_alias
	.size		__nv_reservedSMEM_offset_0_alias, 0, 64
	.other		__nv_reservedSMEM_offset_0_alias,@"STO_CUDA_RESERVED_SHARED STV_DEFAULT"
__nv_reservedSMEM_offset_0_alias:
	.zero		0
	.zero		64


//--------------------- .nv.constant0._Z15test_atomic_addIiEvPT_S1_i --------------------------
	.section	.nv.constant0._Z15test_atomic_addIiEvPT_S1_i,"a",@progbits
	.sectionflags	@""
	.align	4
.nv.constant0._Z15test_atomic_addIiEvPT_S1_i:
	.zero		916


//--------------------- SYMBOLS --------------------------

	.type		.nv.reservedSmem.offset0,@object
	.size		.nv.reservedSmem.offset0,0x4
